//
// Generated by NVIDIA NVVM Compiler
//
// Compiler Build ID: CL-36424714
// Cuda compilation tools, release 13.0, V13.0.88
// Based on NVVM 20.0.0
//

.version 9.0
.target sm_100
.address_size 64

	// .globl	_Z11LU_paralleliPA3_fS0_

.visible .entry _Z11LU_paralleliPA3_fS0_(
	.param .u32 _Z11LU_paralleliPA3_fS0__param_0,
	.param .u64 .ptr .align 1 _Z11LU_paralleliPA3_fS0__param_1,
	.param .u64 .ptr .align 1 _Z11LU_paralleliPA3_fS0__param_2
)
{


	ret;

}


// ===== COMPILED SASS (sm_100) =====

	.target	sm_100

	.elftype	@"ET_EXEC"


//--------------------- .note.nv.tkinfo           --------------------------
	.section	.note.nv.tkinfo,"",@"SHT_NOTE"
	.sectionflags	@"SHF_NOTE_NV_TKINFO"
	.tkinfo
        /*0018*/ 	.word	0x00000002
        /*0030*/ 	.string	""
        /*0030*/ 	.string	"ptxas"
        /*0030*/ 	.string	"Cuda compilation tools, release 13.0, V13.0.88"
        /*0030*/ 	.string	"Build cuda_13.0.r13.0/compiler.36424714_0"
        /*0030*/ 	.string	"-arch sm_100 -m 64 "



//--------------------- .note.nv.cuinfo           --------------------------
	.section	.note.nv.cuinfo,"",@"SHT_NOTE"
	.sectionflags	@"SHF_NOTE_NV_CUINFO"
        /*0018*/ 	.short	0x0002
        /*001a*/ 	.short	0x0064
        /*001c*/ 	.short	0x0082
	.zero		2


//--------------------- .nv.info                  --------------------------
	.section	.nv.info,"",@"SHT_CUDA_INFO"
	.align	4


	//----- nvinfo : EIATTR_REGCOUNT
	.align		4
        /*0000*/ 	.byte	0x04, 0x2f
        /*0002*/ 	.short	(.L_1 - .L_0)
	.align		4
.L_0:
        /*0004*/ 	.word	index@(_Z11LU_paralleliPA3_fS0_)
        /*0008*/ 	.word	0x00000004


	//----- nvinfo : EIATTR_FRAME_SIZE
	.align		4
.L_1:
        /*000c*/ 	.byte	0x04, 0x11
        /*000e*/ 	.short	(.L_3 - .L_2)
	.align		4
.L_2:
        /*0010*/ 	.word	index@(_Z11LU_paralleliPA3_fS0_)
        /*0014*/ 	.word	0x00000000


	//----- nvinfo : EIATTR_MIN_STACK_SIZE
	.align		4
.L_3:
        /*0018*/ 	.byte	0x04, 0x12
        /*001a*/ 	.short	(.L_5 - .L_4)
	.align		4
.L_4:
        /*001c*/ 	.word	index@(_Z11LU_paralleliPA3_fS0_)
        /*0020*/ 	.word	0x00000000
.L_5:


//--------------------- .nv.compat                --------------------------
	.section	.nv.compat,"",@"SHT_CUDA_COMPAT_INFO"
	.align	4
        /*0000*/ 	.byte	0x02, 0x09, 0x00, 0x00, 0x02, 0x02, 0x01, 0x00, 0x02, 0x05, 0x05, 0x00, 0x03, 0x07, 0x01, 0x01
        /*0010*/ 	.byte	0x02, 0x03, 0x00, 0x00, 0x02, 0x06, 0x01, 0x00, 0x04, 0x0b, 0x08, 0x00, 0x09, 0x00, 0x00, 0x00
        /*0020*/ 	.byte	0x00, 0x00, 0x00, 0x00


//--------------------- .nv.info._Z11LU_paralleliPA3_fS0_ --------------------------
	.section	.nv.info._Z11LU_paralleliPA3_fS0_,"",@"SHT_CUDA_INFO"
	.sectionflags	@""
	.align	4


	//----- nvinfo : EIATTR_CUDA_API_VERSION
	.align		4
        /*0000*/ 	.byte	0x04, 0x37
        /*0002*/ 	.short	(.L_7 - .L_6)
.L_6:
        /*0004*/ 	.word	0x00000082


	//----- nvinfo : EIATTR_KPARAM_INFO
	.align		4
.L_7:
        /*0008*/ 	.byte	0x04, 0x17
        /*000a*/ 	.short	(.L_9 - .L_8)
.L_8:
        /*000c*/ 	.word	0x00000000
        /*0010*/ 	.short	0x0002
        /*0012*/ 	.short	0x0010
        /*0014*/ 	.byte	0x00, 0xf5, 0x21, 0x00


	//----- nvinfo : EIATTR_KPARAM_INFO
	.align		4
.L_9:
        /*0018*/ 	.byte	0x04, 0x17
        /*001a*/ 	.short	(.L_11 - .L_10)
.L_10:
        /*001c*/ 	.word	0x00000000
        /*0020*/ 	.short	0x0001
        /*0022*/ 	.short	0x0008
        /*0024*/ 	.byte	0x00, 0xf5, 0x21, 0x00


	//----- nvinfo : EIATTR_KPARAM_INFO
	.align		4
.L_11:
        /*0028*/ 	.byte	0x04, 0x17
        /*002a*/ 	.short	(.L_13 - .L_12)
.L_12:
        /*002c*/ 	.word	0x00000000
        /*0030*/ 	.short	0x0000
        /*0032*/ 	.short	0x0000
        /*0034*/ 	.byte	0x00, 0xf0, 0x11, 0x00


	//----- nvinfo : EIATTR_SPARSE_MMA_MASK
	.align		4
.L_13:
        /*0038*/ 	.byte	0x03, 0x50
        /*003a*/ 	.short	0x0000


	//----- nvinfo : EIATTR_MAXREG_COUNT
	.align		4
        /*003c*/ 	.byte	0x03, 0x1b
        /*003e*/ 	.short	0x00ff


	//----- nvinfo : EIATTR_MERCURY_ISA_VERSION
	.align		4
        /*0040*/ 	.byte	0x03, 0x5f
        /*0042*/ 	.short	0x0101


	//----- nvinfo : EIATTR_VRC_CTA_INIT_COUNT
	.align		4
        /*0044*/ 	.byte	0x02, 0x4a
	.zero		1
	.zero		1


	//----- nvinfo : EIATTR_EXIT_INSTR_OFFSETS
	.align		4
        /*0048*/ 	.byte	0x04, 0x1c
        /*004a*/ 	.short	(.L_15 - .L_14)


	//   ....[0]....
.L_14:
        /*004c*/ 	.word	0x00000010


	//----- nvinfo : EIATTR_CBANK_PARAM_SIZE
	.align		4
.L_15:
        /*0050*/ 	.byte	0x03, 0x19
        /*0052*/ 	.short	0x0018


	//----- nvinfo : EIATTR_PARAM_CBANK
	.align		4
        /*0054*/ 	.byte	0x04, 0x0a
        /*0056*/ 	.short	(.L_17 - .L_16)
	.align		4
.L_16:
        /*0058*/ 	.word	index@(.nv.constant0._Z11LU_paralleliPA3_fS0_)
        /*005c*/ 	.short	0x0380
        /*005e*/ 	.short	0x0018


	//----- nvinfo : EIATTR_SW_WAR
	.align		4
.L_17:
        /*0060*/ 	.byte	0x04, 0x36
        /*0062*/ 	.short	(.L_19 - .L_18)
.L_18:
        /*0064*/ 	.word	0x00000008
.L_19:


//--------------------- .nv.callgraph             --------------------------
	.section	.nv.callgraph,"",@"SHT_CUDA_CALLGRAPH"
	.align	4
	.sectionentsize	8
	.align		4
        /*0000*/ 	.word	0x00000000
	.align		4
        /*0004*/ 	.word	0xffffffff
	.align		4
        /*0008*/ 	.word	0x00000000
	.align		4
        /*000c*/ 	.word	0xfffffffe
	.align		4
        /*0010*/ 	.word	0x00000000
	.align		4
        /*0014*/ 	.word	0xfffffffd
	.align		4
        /*0018*/ 	.word	0x00000000
	.align		4
        /*001c*/ 	.word	0xfffffffc


//--------------------- .text._Z11LU_paralleliPA3_fS0_ --------------------------
	.section	.text._Z11LU_paralleliPA3_fS0_,"ax",@progbits
	.align	128
        .global         _Z11LU_paralleliPA3_fS0_
        .type           _Z11LU_paralleliPA3_fS0_,@function
        .size           _Z11LU_paralleliPA3_fS0_,(.L_x_1 - _Z11LU_paralleliPA3_fS0_)
        .other          _Z11LU_paralleliPA3_fS0_,@"STO_CUDA_ENTRY STV_DEFAULT"
_Z11LU_paralleliPA3_fS0_:
.text._Z11LU_paralleliPA3_fS0_:
[----:B------:R-:W-:Y:S01]  /*0000*/  LDC R1, c[0x0][0x37c] ;  /* 0x0000df00ff017b82 */ /* 0x000fe20000000800 */
[----:B------:R-:W-:Y:S05]  /*0010*/  EXIT ;  /* 0x000000000000794d */ /* 0x000fea0003800000 */
.L_x_0:
[----:B------:R-:W-:-:S00]  /*0020*/  BRA `(.L_x_0) ;  /* 0xfffffffc00fc7947 */ /* 0x000fc0000383ffff */
[----:B------:R-:W-:-:S00]  /*0030*/  NOP ;  /* 0x0000000000007918 */ /* 0x000fc00000000000 */
        /* <DEDUP_REMOVED lines=12> */
.L_x_1:


//--------------------- .nv.shared.reserved.0     --------------------------
	.section	.nv.shared.reserved.0,"aw",@nobits
	.weak		__nv_reservedSMEM_offset_0_alias
	.size		__nv_reservedSMEM_offset_0_alias, 0, 64
	.other		__nv_reservedSMEM_offset_0_alias,@"STO_CUDA_RESERVED_SHARED STV_DEFAULT"
__nv_reservedSMEM_offset_0_alias:
	.zero		0
	.zero		64


//--------------------- .nv.constant0._Z11LU_paralleliPA3_fS0_ --------------------------
	.section	.nv.constant0._Z11LU_paralleliPA3_fS0_,"a",@progbits
	.sectionflags	@""
	.align	4
.nv.constant0._Z11LU_paralleliPA3_fS0_:
	.zero		920


//--------------------- SYMBOLS --------------------------

	.type		.nv.reservedSmem.offset0,@object
	.size		.nv.reservedSmem.offset0,0x4
